//
// Generated by NVIDIA NVVM Compiler
//
// Compiler Build ID: CL-36424714
// Cuda compilation tools, release 13.0, V13.0.88
// Based on NVVM 20.0.0
//

.version 9.0
.target sm_100
.address_size 64

	// .globl	_Z14matrixMultiplyPdS_ii
// _ZZ14matrixMultiplyPdS_iiE2sT has been demoted
// _ZZ14matrixMultiplyPdS_iiE2sN has been demoted

.visible .entry _Z14matrixMultiplyPdS_ii(
	.param .u64 .ptr .align 1 _Z14matrixMultiplyPdS_ii_param_0,
	.param .u64 .ptr .align 1 _Z14matrixMultiplyPdS_ii_param_1,
	.param .u32 _Z14matrixMultiplyPdS_ii_param_2,
	.param .u32 _Z14matrixMultiplyPdS_ii_param_3
)
{
	.reg .pred 	%p<30>;
	.reg .b32 	%r<67>;
	.reg .b64 	%rd<21>;
	.reg .b64 	%fd<186>;
	// demoted variable
	.shared .align 8 .b8 _ZZ14matrixMultiplyPdS_iiE2sT[2048];
	// demoted variable
	.shared .align 8 .b8 _ZZ14matrixMultiplyPdS_iiE2sN[2048];
	ld.param.u64 	%rd3, [_Z14matrixMultiplyPdS_ii_param_0];
	ld.param.u64 	%rd4, [_Z14matrixMultiplyPdS_ii_param_1];
	ld.param.u32 	%r34, [_Z14matrixMultiplyPdS_ii_param_2];
	ld.param.u32 	%r35, [_Z14matrixMultiplyPdS_ii_param_3];
	cvta.to.global.u64 	%rd1, %rd3;
	cvta.to.global.u64 	%rd2, %rd4;
	mov.u32 	%r1, %tid.x;
	mov.u32 	%r2, %tid.y;
	mov.u32 	%r37, %ctaid.y;
	mov.u32 	%r38, %ntid.y;
	mad.lo.s32 	%r3, %r37, %r38, %r2;
	mov.u32 	%r39, %ctaid.x;
	mov.u32 	%r40, %ntid.x;
	mad.lo.s32 	%r4, %r39, %r40, %r1;
	mov.u32 	%r5, %nctaid.y;
	shl.b32 	%r41, %r2, 7;
	mov.u32 	%r42, _ZZ14matrixMultiplyPdS_iiE2sT;
	add.s32 	%r6, %r42, %r41;
	shl.b32 	%r43, %r1, 3;
	add.s32 	%r7, %r6, %r43;
	mov.u32 	%r44, _ZZ14matrixMultiplyPdS_iiE2sN;
	add.s32 	%r45, %r44, %r43;
	add.s32 	%r8, %r45, %r41;
	add.s32 	%r9, %r45, 1920;
	setp.eq.s32 	%p1, %r5, 1;
	mov.b32 	%r66, 0;
	mov.f64 	%fd185, 0d0000000000000000;
	@%p1 bra 	$L__BB0_16;
	and.b32  	%r46, %r5, -2;
	neg.s32 	%r65, %r46;
	add.s32 	%r47, %r2, 16;
	mad.lo.s32 	%r63, %r35, %r47, %r4;
	shl.b32 	%r12, %r35, 5;
	mad.lo.s32 	%r62, %r2, %r35, %r4;
	add.s32 	%r48, %r1, 16;
	mad.lo.s32 	%r60, %r35, %r48, %r3;
	mad.lo.s32 	%r59, %r1, %r35, %r3;
	mov.f64 	%fd185, 0d0000000000000000;
	mov.u32 	%r61, %r1;
	mov.u32 	%r64, %r2;
$L__BB0_2:
	setp.ge.s32 	%p2, %r3, %r35;
	setp.ge.s32 	%p3, %r61, %r34;
	mov.f64 	%fd174, 0d0000000000000000;
	or.pred  	%p4, %p2, %p3;
	@%p4 bra 	$L__BB0_4;
	mul.wide.u32 	%rd5, %r59, 8;
	add.s64 	%rd6, %rd1, %rd5;
	ld.global.f64 	%fd174, [%rd6];
$L__BB0_4:
	setp.ge.s32 	%p5, %r4, %r35;
	setp.ge.s32 	%p6, %r64, %r34;
	mov.f64 	%fd175, 0d0000000000000000;
	or.pred  	%p7, %p5, %p6;
	@%p7 bra 	$L__BB0_6;
	mul.wide.s32 	%rd7, %r62, 8;
	add.s64 	%rd8, %rd1, %rd7;
	ld.global.f64 	%fd175, [%rd8];
$L__BB0_6:
	setp.gt.s32 	%p8, %r3, %r4;
	st.shared.f64 	[%r7], %fd174;
	st.shared.f64 	[%r8], %fd175;
	bar.sync 	0;
	@%p8 bra 	$L__BB0_8;
	ld.shared.f64 	%fd28, [%r6+120];
	ld.shared.f64 	%fd29, [%r9];
	fma.rn.f64 	%fd30, %fd28, %fd29, %fd185;
	ld.shared.f64 	%fd31, [%r6+112];
	ld.shared.f64 	%fd32, [%r9+-128];
	fma.rn.f64 	%fd33, %fd31, %fd32, %fd30;
	ld.shared.f64 	%fd34, [%r6+104];
	ld.shared.f64 	%fd35, [%r9+-256];
	fma.rn.f64 	%fd36, %fd34, %fd35, %fd33;
	ld.shared.f64 	%fd37, [%r6+96];
	ld.shared.f64 	%fd38, [%r9+-384];
	fma.rn.f64 	%fd39, %fd37, %fd38, %fd36;
	ld.shared.f64 	%fd40, [%r6+88];
	ld.shared.f64 	%fd41, [%r9+-512];
	fma.rn.f64 	%fd42, %fd40, %fd41, %fd39;
	ld.shared.f64 	%fd43, [%r6+80];
	ld.shared.f64 	%fd44, [%r9+-640];
	fma.rn.f64 	%fd45, %fd43, %fd44, %fd42;
	ld.shared.f64 	%fd46, [%r6+72];
	ld.shared.f64 	%fd47, [%r9+-768];
	fma.rn.f64 	%fd48, %fd46, %fd47, %fd45;
	ld.shared.f64 	%fd49, [%r6+64];
	ld.shared.f64 	%fd50, [%r9+-896];
	fma.rn.f64 	%fd51, %fd49, %fd50, %fd48;
	ld.shared.f64 	%fd52, [%r6+56];
	ld.shared.f64 	%fd53, [%r9+-1024];
	fma.rn.f64 	%fd54, %fd52, %fd53, %fd51;
	ld.shared.f64 	%fd55, [%r6+48];
	ld.shared.f64 	%fd56, [%r9+-1152];
	fma.rn.f64 	%fd57, %fd55, %fd56, %fd54;
	ld.shared.f64 	%fd58, [%r6+40];
	ld.shared.f64 	%fd59, [%r9+-1280];
	fma.rn.f64 	%fd60, %fd58, %fd59, %fd57;
	ld.shared.f64 	%fd61, [%r6+32];
	ld.shared.f64 	%fd62, [%r9+-1408];
	fma.rn.f64 	%fd63, %fd61, %fd62, %fd60;
	ld.shared.f64 	%fd64, [%r6+24];
	ld.shared.f64 	%fd65, [%r9+-1536];
	fma.rn.f64 	%fd66, %fd64, %fd65, %fd63;
	ld.shared.f64 	%fd67, [%r6+16];
	ld.shared.f64 	%fd68, [%r9+-1664];
	fma.rn.f64 	%fd69, %fd67, %fd68, %fd66;
	ld.shared.f64 	%fd70, [%r6+8];
	ld.shared.f64 	%fd71, [%r9+-1792];
	fma.rn.f64 	%fd72, %fd70, %fd71, %fd69;
	ld.shared.f64 	%fd73, [%r6];
	ld.shared.f64 	%fd74, [%r9+-1920];
	fma.rn.f64 	%fd185, %fd73, %fd74, %fd72;
$L__BB0_8:
	bar.sync 	0;
	add.s32 	%r49, %r61, 16;
	setp.ge.s32 	%p10, %r49, %r34;
	mov.f64 	%fd177, 0d0000000000000000;
	or.pred  	%p11, %p2, %p10;
	@%p11 bra 	$L__BB0_10;
	mul.wide.u32 	%rd9, %r60, 8;
	add.s64 	%rd10, %rd1, %rd9;
	ld.global.f64 	%fd177, [%rd10];
$L__BB0_10:
	add.s32 	%r50, %r64, 16;
	setp.ge.s32 	%p13, %r50, %r34;
	mov.f64 	%fd178, 0d0000000000000000;
	or.pred  	%p14, %p5, %p13;
	@%p14 bra 	$L__BB0_12;
	mul.wide.s32 	%rd11, %r63, 8;
	add.s64 	%rd12, %rd1, %rd11;
	ld.global.f64 	%fd178, [%rd12];
$L__BB0_12:
	st.shared.f64 	[%r7], %fd177;
	st.shared.f64 	[%r8], %fd178;
	bar.sync 	0;
	@%p8 bra 	$L__BB0_14;
	ld.shared.f64 	%fd77, [%r6+120];
	ld.shared.f64 	%fd78, [%r9];
	fma.rn.f64 	%fd79, %fd77, %fd78, %fd185;
	ld.shared.f64 	%fd80, [%r6+112];
	ld.shared.f64 	%fd81, [%r9+-128];
	fma.rn.f64 	%fd82, %fd80, %fd81, %fd79;
	ld.shared.f64 	%fd83, [%r6+104];
	ld.shared.f64 	%fd84, [%r9+-256];
	fma.rn.f64 	%fd85, %fd83, %fd84, %fd82;
	ld.shared.f64 	%fd86, [%r6+96];
	ld.shared.f64 	%fd87, [%r9+-384];
	fma.rn.f64 	%fd88, %fd86, %fd87, %fd85;
	ld.shared.f64 	%fd89, [%r6+88];
	ld.shared.f64 	%fd90, [%r9+-512];
	fma.rn.f64 	%fd91, %fd89, %fd90, %fd88;
	ld.shared.f64 	%fd92, [%r6+80];
	ld.shared.f64 	%fd93, [%r9+-640];
	fma.rn.f64 	%fd94, %fd92, %fd93, %fd91;
	ld.shared.f64 	%fd95, [%r6+72];
	ld.shared.f64 	%fd96, [%r9+-768];
	fma.rn.f64 	%fd97, %fd95, %fd96, %fd94;
	ld.shared.f64 	%fd98, [%r6+64];
	ld.shared.f64 	%fd99, [%r9+-896];
	fma.rn.f64 	%fd100, %fd98, %fd99, %fd97;
	ld.shared.f64 	%fd101, [%r6+56];
	ld.shared.f64 	%fd102, [%r9+-1024];
	fma.rn.f64 	%fd103, %fd101, %fd102, %fd100;
	ld.shared.f64 	%fd104, [%r6+48];
	ld.shared.f64 	%fd105, [%r9+-1152];
	fma.rn.f64 	%fd106, %fd104, %fd105, %fd103;
	ld.shared.f64 	%fd107, [%r6+40];
	ld.shared.f64 	%fd108, [%r9+-1280];
	fma.rn.f64 	%fd109, %fd107, %fd108, %fd106;
	ld.shared.f64 	%fd110, [%r6+32];
	ld.shared.f64 	%fd111, [%r9+-1408];
	fma.rn.f64 	%fd112, %fd110, %fd111, %fd109;
	ld.shared.f64 	%fd113, [%r6+24];
	ld.shared.f64 	%fd114, [%r9+-1536];
	fma.rn.f64 	%fd115, %fd113, %fd114, %fd112;
	ld.shared.f64 	%fd116, [%r6+16];
	ld.shared.f64 	%fd117, [%r9+-1664];
	fma.rn.f64 	%fd118, %fd116, %fd117, %fd115;
	ld.shared.f64 	%fd119, [%r6+8];
	ld.shared.f64 	%fd120, [%r9+-1792];
	fma.rn.f64 	%fd121, %fd119, %fd120, %fd118;
	ld.shared.f64 	%fd122, [%r6];
	ld.shared.f64 	%fd123, [%r9+-1920];
	fma.rn.f64 	%fd185, %fd122, %fd123, %fd121;
$L__BB0_14:
	bar.sync 	0;
	add.s32 	%r65, %r65, 2;
	add.s32 	%r64, %r64, 32;
	add.s32 	%r63, %r63, %r12;
	add.s32 	%r62, %r62, %r12;
	add.s32 	%r61, %r61, 32;
	add.s32 	%r60, %r60, %r12;
	add.s32 	%r59, %r59, %r12;
	setp.ne.s32 	%p16, %r65, 0;
	@%p16 bra 	$L__BB0_2;
	shl.b32 	%r51, %r5, 4;
	and.b32  	%r66, %r51, 1048544;
$L__BB0_16:
	and.b32  	%r52, %r5, 1;
	setp.eq.b32 	%p17, %r52, 1;
	not.pred 	%p18, %p17;
	@%p18 bra 	$L__BB0_24;
	setp.ge.s32 	%p19, %r3, %r35;
	add.s32 	%r53, %r66, %r1;
	setp.ge.s32 	%p20, %r53, %r34;
	mov.f64 	%fd182, 0d0000000000000000;
	or.pred  	%p21, %p19, %p20;
	@%p21 bra 	$L__BB0_19;
	mad.lo.s32 	%r54, %r53, %r35, %r3;
	mul.wide.u32 	%rd13, %r54, 8;
	add.s64 	%rd14, %rd1, %rd13;
	ld.global.f64 	%fd182, [%rd14];
$L__BB0_19:
	setp.ge.s32 	%p22, %r4, %r35;
	add.s32 	%r55, %r66, %r2;
	setp.ge.s32 	%p23, %r55, %r34;
	mov.f64 	%fd183, 0d0000000000000000;
	or.pred  	%p24, %p22, %p23;
	@%p24 bra 	$L__BB0_21;
	mad.lo.s32 	%r56, %r55, %r35, %r4;
	mul.wide.s32 	%rd15, %r56, 8;
	add.s64 	%rd16, %rd1, %rd15;
	ld.global.f64 	%fd183, [%rd16];
$L__BB0_21:
	setp.gt.s32 	%p25, %r3, %r4;
	st.shared.f64 	[%r7], %fd182;
	st.shared.f64 	[%r8], %fd183;
	bar.sync 	0;
	@%p25 bra 	$L__BB0_23;
	ld.shared.f64 	%fd126, [%r6+120];
	ld.shared.f64 	%fd127, [%r9];
	fma.rn.f64 	%fd128, %fd126, %fd127, %fd185;
	ld.shared.f64 	%fd129, [%r6+112];
	ld.shared.f64 	%fd130, [%r9+-128];
	fma.rn.f64 	%fd131, %fd129, %fd130, %fd128;
	ld.shared.f64 	%fd132, [%r6+104];
	ld.shared.f64 	%fd133, [%r9+-256];
	fma.rn.f64 	%fd134, %fd132, %fd133, %fd131;
	ld.shared.f64 	%fd135, [%r6+96];
	ld.shared.f64 	%fd136, [%r9+-384];
	fma.rn.f64 	%fd137, %fd135, %fd136, %fd134;
	ld.shared.f64 	%fd138, [%r6+88];
	ld.shared.f64 	%fd139, [%r9+-512];
	fma.rn.f64 	%fd140, %fd138, %fd139, %fd137;
	ld.shared.f64 	%fd141, [%r6+80];
	ld.shared.f64 	%fd142, [%r9+-640];
	fma.rn.f64 	%fd143, %fd141, %fd142, %fd140;
	ld.shared.f64 	%fd144, [%r6+72];
	ld.shared.f64 	%fd145, [%r9+-768];
	fma.rn.f64 	%fd146, %fd144, %fd145, %fd143;
	ld.shared.f64 	%fd147, [%r6+64];
	ld.shared.f64 	%fd148, [%r9+-896];
	fma.rn.f64 	%fd149, %fd147, %fd148, %fd146;
	ld.shared.f64 	%fd150, [%r6+56];
	ld.shared.f64 	%fd151, [%r9+-1024];
	fma.rn.f64 	%fd152, %fd150, %fd151, %fd149;
	ld.shared.f64 	%fd153, [%r6+48];
	ld.shared.f64 	%fd154, [%r9+-1152];
	fma.rn.f64 	%fd155, %fd153, %fd154, %fd152;
	ld.shared.f64 	%fd156, [%r6+40];
	ld.shared.f64 	%fd157, [%r9+-1280];
	fma.rn.f64 	%fd158, %fd156, %fd157, %fd155;
	ld.shared.f64 	%fd159, [%r6+32];
	ld.shared.f64 	%fd160, [%r9+-1408];
	fma.rn.f64 	%fd161, %fd159, %fd160, %fd158;
	ld.shared.f64 	%fd162, [%r6+24];
	ld.shared.f64 	%fd163, [%r9+-1536];
	fma.rn.f64 	%fd164, %fd162, %fd163, %fd161;
	ld.shared.f64 	%fd165, [%r6+16];
	ld.shared.f64 	%fd166, [%r9+-1664];
	fma.rn.f64 	%fd167, %fd165, %fd166, %fd164;
	ld.shared.f64 	%fd168, [%r6+8];
	ld.shared.f64 	%fd169, [%r9+-1792];
	fma.rn.f64 	%fd170, %fd168, %fd169, %fd167;
	ld.shared.f64 	%fd171, [%r6];
	ld.shared.f64 	%fd172, [%r9+-1920];
	fma.rn.f64 	%fd185, %fd171, %fd172, %fd170;
$L__BB0_23:
	bar.sync 	0;
$L__BB0_24:
	setp.ge.s32 	%p26, %r4, %r35;
	setp.gt.s32 	%p27, %r3, %r4;
	or.pred  	%p28, %p27, %p26;
	@%p28 bra 	$L__BB0_27;
	mad.lo.s32 	%r57, %r35, %r3, %r4;
	mul.wide.s32 	%rd17, %r57, 8;
	add.s64 	%rd18, %rd2, %rd17;
	st.global.f64 	[%rd18], %fd185;
	setp.eq.s32 	%p29, %r3, %r4;
	@%p29 bra 	$L__BB0_27;
	mad.lo.s32 	%r58, %r35, %r4, %r3;
	mul.wide.s32 	%rd19, %r58, 8;
	add.s64 	%rd20, %rd2, %rd19;
	st.global.f64 	[%rd20], %fd185;
$L__BB0_27:
	ret;

}


// ===== COMPILED SASS (sm_100) =====

	.target	sm_100

	.elftype	@"ET_EXEC"


//--------------------- .note.nv.tkinfo           --------------------------
	.section	.note.nv.tkinfo,"",@"SHT_NOTE"
	.sectionflags	@"SHF_NOTE_NV_TKINFO"
	.tkinfo
        /*0018*/ 	.word	0x00000002
        /*0030*/ 	.string	""
        /*0030*/ 	.string	"ptxas"
        /*0030*/ 	.string	"Cuda compilation tools, release 13.0, V13.0.88"
        /*0030*/ 	.string	"Build cuda_13.0.r13.0/compiler.36424714_0"
        /*0030*/ 	.string	"-arch sm_100 -m 64 "



//--------------------- .note.nv.cuinfo           --------------------------
	.section	.note.nv.cuinfo,"",@"SHT_NOTE"
	.sectionflags	@"SHF_NOTE_NV_CUINFO"
        /*0018*/ 	.short	0x0002
        /*001a*/ 	.short	0x0064
        /*001c*/ 	.short	0x0082
	.zero		2


//--------------------- .nv.info                  --------------------------
	.section	.nv.info,"",@"SHT_CUDA_INFO"
	.align	4


	//----- nvinfo : EIATTR_REGCOUNT
	.align		4
        /*0000*/ 	.byte	0x04, 0x2f
        /*0002*/ 	.short	(.L_1 - .L_0)
	.align		4
.L_0:
        /*0004*/ 	.word	index@(_Z14matrixMultiplyPdS_ii)
        /*0008*/ 	.word	0x0000001e


	//----- nvinfo : EIATTR_FRAME_SIZE
	.align		4
.L_1:
        /*000c*/ 	.byte	0x04, 0x11
        /*000e*/ 	.short	(.L_3 - .L_2)
	.align		4
.L_2:
        /*0010*/ 	.word	index@(_Z14matrixMultiplyPdS_ii)
        /*0014*/ 	.word	0x00000000


	//----- nvinfo : EIATTR_MIN_STACK_SIZE
	.align		4
.L_3:
        /*0018*/ 	.byte	0x04, 0x12
        /*001a*/ 	.short	(.L_5 - .L_4)
	.align		4
.L_4:
        /*001c*/ 	.word	index@(_Z14matrixMultiplyPdS_ii)
        /*0020*/ 	.word	0x00000000
.L_5:


//--------------------- .nv.compat                --------------------------
	.section	.nv.compat,"",@"SHT_CUDA_COMPAT_INFO"
	.align	4
        /*0000*/ 	.byte	0x02, 0x09, 0x00, 0x00, 0x02, 0x02, 0x01, 0x00, 0x02, 0x05, 0x05, 0x00, 0x03, 0x07, 0x01, 0x01
        /*0010*/ 	.byte	0x02, 0x03, 0x00, 0x00, 0x02, 0x06, 0x01, 0x00, 0x04, 0x0b, 0x08, 0x00, 0x01, 0x00, 0x00, 0x00
        /*0020*/ 	.byte	0x00, 0x00, 0x00, 0x00


//--------------------- .nv.info._Z14matrixMultiplyPdS_ii --------------------------
	.section	.nv.info._Z14matrixMultiplyPdS_ii,"",@"SHT_CUDA_INFO"
	.sectionflags	@""
	.align	4


	//----- nvinfo : EIATTR_CUDA_API_VERSION
	.align		4
        /*0000*/ 	.byte	0x04, 0x37
        /*0002*/ 	.short	(.L_7 - .L_6)
.L_6:
        /*0004*/ 	.word	0x00000082


	//----- nvinfo : EIATTR_KPARAM_INFO
	.align		4
.L_7:
        /*0008*/ 	.byte	0x04, 0x17
        /*000a*/ 	.short	(.L_9 - .L_8)
.L_8:
        /*000c*/ 	.word	0x00000000
        /*0010*/ 	.short	0x0003
        /*0012*/ 	.short	0x0014
        /*0014*/ 	.byte	0x00, 0xf0, 0x11, 0x00


	//----- nvinfo : EIATTR_KPARAM_INFO
	.align		4
.L_9:
        /*0018*/ 	.byte	0x04, 0x17
        /*001a*/ 	.short	(.L_11 - .L_10)
.L_10:
        /*001c*/ 	.word	0x00000000
        /*0020*/ 	.short	0x0002
        /*0022*/ 	.short	0x0010
        /*0024*/ 	.byte	0x00, 0xf0, 0x11, 0x00


	//----- nvinfo : EIATTR_KPARAM_INFO
	.align		4
.L_11:
        /*0028*/ 	.byte	0x04, 0x17
        /*002a*/ 	.short	(.L_13 - .L_12)
.L_12:
        /*002c*/ 	.word	0x00000000
        /*0030*/ 	.short	0x0001
        /*0032*/ 	.short	0x0008
        /*0034*/ 	.byte	0x00, 0xf5, 0x21, 0x00


	//----- nvinfo : EIATTR_KPARAM_INFO
	.align		4
.L_13:
        /*0038*/ 	.byte	0x04, 0x17
        /*003a*/ 	.short	(.L_15 - .L_14)
.L_14:
        /*003c*/ 	.word	0x00000000
        /*0040*/ 	.short	0x0000
        /*0042*/ 	.short	0x0000
        /*0044*/ 	.byte	0x00, 0xf5, 0x21, 0x00


	//----- nvinfo : EIATTR_SPARSE_MMA_MASK
	.align		4
.L_15:
        /*0048*/ 	.byte	0x03, 0x50
        /*004a*/ 	.short	0x0000


	//----- nvinfo : EIATTR_MAXREG_COUNT
	.align		4
        /*004c*/ 	.byte	0x03, 0x1b
        /*004e*/ 	.short	0x00ff


	//----- nvinfo : EIATTR_NUM_BARRIERS
	.align		4
        /*0050*/ 	.byte	0x02, 0x4c
        /*0052*/ 	.byte	0x01
	.zero		1


	//----- nvinfo : EIATTR_MERCURY_ISA_VERSION
	.align		4
        /*0054*/ 	.byte	0x03, 0x5f
        /*0056*/ 	.short	0x0101


	//----- nvinfo : EIATTR_VRC_CTA_INIT_COUNT
	.align		4
        /*0058*/ 	.byte	0x02, 0x4a
	.zero		1
	.zero		1


	//----- nvinfo : EIATTR_EXIT_INSTR_OFFSETS
	.align		4
        /*005c*/ 	.byte	0x04, 0x1c
        /*005e*/ 	.short	(.L_17 - .L_16)


	//   ....[0]....
.L_16:
        /*0060*/ 	.word	0x00000ef0


	//   ....[1]....
        /*0064*/ 	.word	0x00000f50


	//   ....[2]....
        /*0068*/ 	.word	0x00000f90


	//----- nvinfo : EIATTR_CRS_STACK_SIZE
	.align		4
.L_17:
        /*006c*/ 	.byte	0x04, 0x1e
        /*006e*/ 	.short	(.L_19 - .L_18)
.L_18:
        /*0070*/ 	.word	0x00000000


	//----- nvinfo : EIATTR_CBANK_PARAM_SIZE
	.align		4
.L_19:
        /*0074*/ 	.byte	0x03, 0x19
        /*0076*/ 	.short	0x0018


	//----- nvinfo : EIATTR_PARAM_CBANK
	.align		4
        /*0078*/ 	.byte	0x04, 0x0a
        /*007a*/ 	.short	(.L_21 - .L_20)
	.align		4
.L_20:
        /*007c*/ 	.word	index@(.nv.constant0._Z14matrixMultiplyPdS_ii)
        /*0080*/ 	.short	0x0380
        /*0082*/ 	.short	0x0018


	//----- nvinfo : EIATTR_SW_WAR
	.align		4
.L_21:
        /*0084*/ 	.byte	0x04, 0x36
        /*0086*/ 	.short	(.L_23 - .L_22)
.L_22:
        /*0088*/ 	.word	0x00000008
.L_23:


//--------------------- .nv.callgraph             --------------------------
	.section	.nv.callgraph,"",@"SHT_CUDA_CALLGRAPH"
	.align	4
	.sectionentsize	8
	.align		4
        /*0000*/ 	.word	0x00000000
	.align		4
        /*0004*/ 	.word	0xffffffff
	.align		4
        /*0008*/ 	.word	0x00000000
	.align		4
        /*000c*/ 	.word	0xfffffffe
	.align		4
        /*0010*/ 	.word	0x00000000
	.align		4
        /*0014*/ 	.word	0xfffffffd
	.align		4
        /*0018*/ 	.word	0x00000000
	.align		4
        /*001c*/ 	.word	0xfffffffc


//--------------------- .text._Z14matrixMultiplyPdS_ii --------------------------
	.section	.text._Z14matrixMultiplyPdS_ii,"ax",@progbits
	.align	128
        .global         _Z14matrixMultiplyPdS_ii
        .type           _Z14matrixMultiplyPdS_ii,@function
        .size           _Z14matrixMultiplyPdS_ii,(.L_x_10 - _Z14matrixMultiplyPdS_ii)
        .other          _Z14matrixMultiplyPdS_ii,@"STO_CUDA_ENTRY STV_DEFAULT"
_Z14matrixMultiplyPdS_ii:
.text._Z14matrixMultiplyPdS_ii:
[----:B------:R-:W-:Y:S01]  /*0000*/  LDC R1, c[0x0][0x37c] ;  /* 0x0000df00ff017b82 */ /* 0x000fe20000000800 */
[----:B------:R-:W0:Y:S07]  /*0010*/  S2R R7, SR_TID.Y ;  /* 0x0000000000077919 */ /* 0x000e2e0000002200 */
[----:B------:R-:W1:Y:S01]  /*0020*/  S2UR UR6, SR_CgaCtaId ;  /* 0x00000000000679c3 */ /* 0x000e620000008800 */
[----:B------:R-:W-:Y:S01]  /*0030*/  UMOV UR4, 0x400 ;  /* 0x0000040000047882 */ /* 0x000fe20000000000 */
[----:B------:R-:W-:Y:S01]  /*0040*/  CS2R R24, SRZ ;  /* 0x0000000000187805 */ /* 0x000fe2000001ff00 */
[----:B------:R-:W2:Y:S01]  /*0050*/  S2R R4, SR_TID.X ;  /* 0x0000000000047919 */ /* 0x000ea20000002100 */
[----:B------:R-:W-:Y:S01]  /*0060*/  UIADD3 UR5, UPT, UPT, UR4, 0x800, URZ ;  /* 0x0000080004057890 */ /* 0x000fe2000fffe0ff */
[----:B------:R-:W3:Y:S03]  /*0070*/  LDCU.64 UR8, c[0x0][0x358] ;  /* 0x00006b00ff0877ac */ /* 0x000ee60008000a00 */
[----:B------:R-:W4:Y:S08]  /*0080*/  LDC R0, c[0x0][0x364] ;  /* 0x0000d900ff007b82 */ /* 0x000f300000000800 */
[----:B------:R-:W5:Y:S01]  /*0090*/  LDC R5, c[0x0][0x360] ;  /* 0x0000d800ff057b82 */ /* 0x000f620000000800 */
[----:B------:R-:W3:Y:S07]  /*00a0*/  LDCU UR7, c[0x0][0x374] ;  /* 0x00006e80ff0777ac */ /* 0x000eee0008000800 */
[----:B------:R-:W4:Y:S01]  /*00b0*/  S2UR UR10, SR_CTAID.Y ;  /* 0x00000000000a79c3 */ /* 0x000f220000002600 */
[----:B-1----:R-:W-:-:S02]  /*00c0*/  ULEA UR4, UR6, UR4, 0x18 ;  /* 0x0000000406047291 */ /* 0x002fc4000f8ec0ff */
[----:B------:R-:W-:-:S04]  /*00d0*/  ULEA UR5, UR6, UR5, 0x18 ;  /* 0x0000000506057291 */ /* 0x000fc8000f8ec0ff */
[----:B0-----:R-:W-:Y:S01]  /*00e0*/  LEA R3, R7, UR4, 0x7 ;  /* 0x0000000407037c11 */ /* 0x001fe2000f8e38ff */
[----:B------:R-:W5:Y:S01]  /*00f0*/  S2UR UR11, SR_CTAID.X ;  /* 0x00000000000b79c3 */ /* 0x000f620000002500 */
[----:B------:R-:W-:Y:S01]  /*0100*/  UMOV UR4, URZ ;  /* 0x000000ff00047c82 */ /* 0x000fe20008000000 */
[----:B---3--:R-:W-:Y:S01]  /*0110*/  UISETP.NE.AND UP0, UPT, UR7, 0x1, UPT ;  /* 0x000000010700788c */ /* 0x008fe2000bf05270 */
[C---:B--2---:R-:W-:Y:S01]  /*0120*/  LEA R2, R4.reuse, UR5, 0x3 ;  /* 0x0000000504027c11 */ /* 0x044fe2000f8e18ff */
[----:B------:R-:W-:-:S04]  /*0130*/  IMAD R15, R4, 0x8, R3 ;  /* 0x00000008040f7824 */ /* 0x000fc800078e0203 */
[----:B------:R-:W-:Y:S02]  /*0140*/  IMAD R13, R7, 0x80, R2 ;  /* 0x00000080070d7824 */ /* 0x000fe400078e0202 */
[----:B----4-:R-:W-:Y:S02]  /*0150*/  IMAD R17, R0, UR10, R7 ;  /* 0x0000000a00117c24 */ /* 0x010fe4000f8e0207 */
[----:B-----5:R-:W-:Y:S01]  /*0160*/  IMAD R0, R5, UR11, R4 ;  /* 0x0000000b05007c24 */ /* 0x020fe2000f8e0204 */
[----:B------:R-:W-:Y:S06]  /*0170*/  BRA.U !UP0, `(.L_x_0) ;  /* 0x0000000908407547 */ /* 0x000fec000b800000 */
[----:B------:R-:W0:Y:S01]  /*0180*/  LDCU UR5, c[0x0][0x394] ;  /* 0x00007280ff0577ac */ /* 0x000e220008000800 */
[----:B------:R-:W-:Y:S01]  /*0190*/  IADD3 R5, PT, PT, R7, 0x10, RZ ;  /* 0x0000001007057810 */ /* 0x000fe20007ffe0ff */
[----:B------:R-:W-:Y:S01]  /*01a0*/  VIADD R16, R4, 0x10 ;  /* 0x0000001004107836 */ /* 0x000fe20000000000 */
[----:B------:R-:W-:Y:S01]  /*01b0*/  MOV R6, R7 ;  /* 0x0000000700067202 */ /* 0x000fe20000000f00 */
[----:B------:R-:W-:Y:S01]  /*01c0*/  ULOP3.LUT UR4, UR7, 0xfffffffe, URZ, 0xc0, !UPT ;  /* 0xfffffffe07047892 */ /* 0x000fe2000f8ec0ff */
[----:B------:R-:W-:Y:S01]  /*01d0*/  IMAD.MOV.U32 R12, RZ, RZ, R4 ;  /* 0x000000ffff0c7224 */ /* 0x000fe200078e0004 */
[----:B------:R-:W-:Y:S01]  /*01e0*/  CS2R R24, SRZ ;  /* 0x0000000000187805 */ /* 0x000fe2000001ff00 */
[----:B------:R-:W1:Y:S01]  /*01f0*/  LDCU UR6, c[0x0][0x390] ;  /* 0x00007200ff0677ac */ /* 0x000e620008000800 */
[----:B------:R-:W-:Y:S01]  /*0200*/  UIADD3 UR4, UPT, UPT, -UR4, URZ, URZ ;  /* 0x000000ff04047290 */ /* 0x000fe2000fffe1ff */
[----:B0-----:R-:W-:Y:S01]  /*0210*/  ISETP.GE.AND P3, PT, R17, UR5, PT ;  /* 0x0000000511007c0c */ /* 0x001fe2000bf66270 */
[----:B------:R-:W-:-:S02]  /*0220*/  IMAD R20, R5, UR5, R0 ;  /* 0x0000000505147c24 */ /* 0x000fc4000f8e0200 */
[--C-:B------:R-:W-:Y:S02]  /*0230*/  IMAD R16, R16, UR5, R17.reuse ;  /* 0x0000000510107c24 */ /* 0x100fe4000f8e0211 */
[----:B------:R-:W-:Y:S02]  /*0240*/  IMAD R18, R7, UR5, R0 ;  /* 0x0000000507127c24 */ /* 0x000fe4000f8e0200 */
[----:B-1----:R-:W-:-:S07]  /*0250*/  IMAD R14, R4, UR5, R17 ;  /* 0x00000005040e7c24 */ /* 0x002fce000f8e0211 */
.L_x_5:
[----:B0-----:R-:W0:Y:S01]  /*0260*/  LDC R5, c[0x0][0x394] ;  /* 0x0000e500ff057b82 */ /* 0x001e220000000800 */
[----:B------:R-:W-:Y:S02]  /*0270*/  ISETP.GE.OR P1, PT, R12, UR6, P3 ;  /* 0x000000060c007c0c */ /* 0x000fe40009f26670 */
[----:B------:R-:W-:Y:S02]  /*0280*/  CS2R R26, SRZ ;  /* 0x00000000001a7805 */ /* 0x000fe4000001ff00 */
[----:B------:R-:W-:-:S09]  /*0290*/  CS2R R10, SRZ ;  /* 0x00000000000a7805 */ /* 0x000fd2000001ff00 */
[----:B------:R-:W1:Y:S01]  /*02a0*/  @!P1 LDC.64 R22, c[0x0][0x380] ;  /* 0x0000e000ff169b82 */ /* 0x000e620000000a00 */
[----:B0-----:R-:W-:-:S04]  /*02b0*/  ISETP.GE.AND P0, PT, R0, R5, PT ;  /* 0x000000050000720c */ /* 0x001fc80003f06270 */
[----:B------:R-:W-:Y:S01]  /*02c0*/  ISETP.GE.OR P2, PT, R6, UR6, P0 ;  /* 0x0000000606007c0c */ /* 0x000fe20008746670 */
[----:B-1----:R-:W-:-:S12]  /*02d0*/  @!P1 IMAD.WIDE.U32 R22, R14, 0x8, R22 ;  /* 0x000000080e169825 */ /* 0x002fd800078e0016 */
[----:B------:R-:W0:Y:S01]  /*02e0*/  @!P2 LDC.64 R8, c[0x0][0x380] ;  /* 0x0000e000ff08ab82 */ /* 0x000e220000000a00 */
[----:B------:R-:W2:Y:S01]  /*02f0*/  @!P1 LDG.E.64 R26, desc[UR8][R22.64] ;  /* 0x00000008161a9981 */ /* 0x000ea2000c1e1b00 */
[----:B0-----:R-:W-:-:S05]  /*0300*/  @!P2 IMAD.WIDE R8, R18, 0x8, R8 ;  /* 0x000000081208a825 */ /* 0x001fca00078e0208 */
[----:B------:R-:W3:Y:S01]  /*0310*/  @!P2 LDG.E.64 R10, desc[UR8][R8.64] ;  /* 0x00000008080aa981 */ /* 0x000ee2000c1e1b00 */
[----:B------:R-:W-:Y:S01]  /*0320*/  ISETP.GT.AND P1, PT, R17, R0, PT ;  /* 0x000000001100720c */ /* 0x000fe20003f24270 */
[----:B------:R-:W-:Y:S02]  /*0330*/  VIADD R19, R12, 0x10 ;  /* 0x000000100c137836 */ /* 0x000fe40000000000 */
[----:B------:R-:W-:Y:S01]  /*0340*/  VIADD R21, R6, 0x10 ;  /* 0x0000001006157836 */ /* 0x000fe20000000000 */
[----:B------:R-:W-:Y:S02]  /*0350*/  BSSY.RECONVERGENT B0, `(.L_x_1) ;  /* 0x000002f000007945 */ /* 0x000fe40003800200 */
[----:B------:R-:W-:Y:S02]  /*0360*/  ISETP.GE.OR P2, PT, R19, UR6, P3 ;  /* 0x0000000613007c0c */ /* 0x000fe40009f46670 */
[----:B------:R-:W-:Y:S01]  /*0370*/  ISETP.GE.OR P0, PT, R21, UR6, P0 ;  /* 0x0000000615007c0c */ /* 0x000fe20008706670 */
[----:B--2---:R0:W-:Y:S04]  /*0380*/  STS.64 [R15], R26 ;  /* 0x0000001a0f007388 */ /* 0x0041e80000000a00 */
[----:B---3--:R0:W-:Y:S01]  /*0390*/  STS.64 [R13], R10 ;  /* 0x0000000a0d007388 */ /* 0x0081e20000000a00 */
[----:B------:R-:W-:Y:S06]  /*03a0*/  BAR.SYNC.DEFER_BLOCKING 0x0 ;  /* 0x0000000000007b1d */ /* 0x000fec0000010000 */
[----:B------:R-:W-:Y:S05]  /*03b0*/  @P1 BRA `(.L_x_2) ;  /* 0x0000000000a01947 */ /* 0x000fea0003800000 */
[----:B------:R-:W-:Y:S04]  /*03c0*/  LDS.64 R22, [R2+0x780] ;  /* 0x0007800002167984 */ /* 0x000fe80000000a00 */
[----:B0-----:R-:W0:Y:S04]  /*03d0*/  LDS.128 R8, [R3+0x70] ;  /* 0x0000700003087984 */ /* 0x001e280000000c00 */
[----:B------:R-:W1:Y:S01]  /*03e0*/  LDS.64 R26, [R2+0x700] ;  /* 0x00070000021a7984 */ /* 0x000e620000000a00 */
[----:B0-----:R-:W-:-:S03]  /*03f0*/  DFMA R10, R10, R22, R24 ;  /* 0x000000160a0a722b */ /* 0x001fc60000000018 */
[----:B------:R-:W-:Y:S04]  /*0400*/  LDS.64 R22, [R2+0x680] ;  /* 0x0006800002167984 */ /* 0x000fe80000000a00 */
[----:B------:R-:W-:Y:S01]  /*0410*/  LDS.64 R24, [R2+0x600] ;  /* 0x0006000002187984 */ /* 0x000fe20000000a00 */
[----:B-1----:R-:W-:-:S03]  /*0420*/  DFMA R26, R26, R8, R10 ;  /* 0x000000081a1a722b */ /* 0x002fc6000000000a */
[----:B------:R-:W0:Y:S05]  /*0430*/  LDS.128 R8, [R3+0x60] ;  /* 0x0000600003087984 */ /* 0x000e2a0000000c00 */
[----:B0-----:R-:W-:Y:S01]  /*0440*/  DFMA R10, R10, R22, R26 ;  /* 0x000000160a0a722b */ /* 0x001fe2000000001a */
[----:B------:R-:W-:Y:S04]  /*0450*/  LDS.64 R22, [R2+0x580] ;  /* 0x0005800002167984 */ /* 0x000fe80000000a00 */
[----:B------:R-:W-:Y:S03]  /*0460*/  LDS.64 R26, [R2+0x500] ;  /* 0x00050000021a7984 */ /* 0x000fe60000000a00 */
[----:B------:R-:W-:-:S02]  /*0470*/  DFMA R24, R24, R8, R10 ;  /* 0x000000081818722b */ /* 0x000fc4000000000a */
[----:B------:R-:W0:Y:S06]  /*0480*/  LDS.128 R8, [R3+0x50] ;  /* 0x0000500003087984 */ /* 0x000e2c0000000c00 */
        /* <DEDUP_REMOVED lines=22> */
[----:B------:R-:W-:Y:S03]  /*05f0*/  LDS.64 R24, [R2] ;  /* 0x0000000002187984 */ /* 0x000fe60000000a00 */
[----:B------:R-:W-:-:S02]  /*0600*/  DFMA R26, R26, R8, R10 ;  /* 0x000000081a1a722b */ /* 0x000fc4000000000a */
[----:B------:R-:W0:Y:S06]  /*0610*/  LDS.128 R8, [R3] ;  /* 0x0000000003087984 */ /* 0x000e2c0000000c00 */
[----:B0-----:R-:W-:-:S08]  /*0620*/  DFMA R10, R10, R22, R26 ;  /* 0x000000160a0a722b */ /* 0x001fd0000000001a */
[----:B------:R-:W-:-:S11]  /*0630*/  DFMA R24, R24, R8, R10 ;  /* 0x000000081818722b */ /* 0x000fd6000000000a */
.L_x_2:
[----:B------:R-:W-:Y:S05]  /*0640*/  BSYNC.RECONVERGENT B0 ;  /* 0x0000000000007941 */ /* 0x000fea0003800200 */
.L_x_1:
[----:B------:R-:W1:Y:S01]  /*0650*/  @!P2 LDC.64 R22, c[0x0][0x380] ;  /* 0x0000e000ff16ab82 */ /* 0x000e620000000a00 */
[----:B0-----:R-:W-:Y:S02]  /*0660*/  CS2R R26, SRZ ;  /* 0x00000000001a7805 */ /* 0x001fe4000001ff00 */
[----:B------:R-:W-:-:S05]  /*0670*/  CS2R R10, SRZ ;  /* 0x00000000000a7805 */ /* 0x000fca000001ff00 */
[----:B------:R-:W0:Y:S01]  /*0680*/  @!P0 LDC.64 R8, c[0x0][0x380] ;  /* 0x0000e000ff088b82 */ /* 0x000e220000000a00 */
[----:B-1----:R-:W-:-:S07]  /*0690*/  @!P2 IMAD.WIDE.U32 R22, R16, 0x8, R22 ;  /* 0x000000081016a825 */ /* 0x002fce00078e0016 */
[----:B------:R-:W-:Y:S01]  /*06a0*/  BAR.SYNC.DEFER_BLOCKING 0x0 ;  /* 0x0000000000007b1d */ /* 0x000fe20000010000 */
[----:B0-----:R-:W-:-:S05]  /*06b0*/  @!P0 IMAD.WIDE R8, R20, 0x8, R8 ;  /* 0x0000000814088825 */ /* 0x001fca00078e0208 */
[----:B------:R-:W2:Y:S04]  /*06c0*/  @!P2 LDG.E.64 R26, desc[UR8][R22.64] ;  /* 0x00000008161aa981 */ /* 0x000ea8000c1e1b00 */
[----:B------:R-:W3:Y:S01]  /*06d0*/  @!P0 LDG.E.64 R10, desc[UR8][R8.64] ;  /* 0x00000008080a8981 */ /* 0x000ee2000c1e1b00 */
[----:B------:R-:W-:Y:S03]  /*06e0*/  BSSY.RECONVERGENT B0, `(.L_x_3) ;  /* 0x000002d000007945 */ /* 0x000fe60003800200 */
        /* <DEDUP_REMOVED lines=44> */
.L_x_4:
[----:B------:R-:W-:Y:S05]  /*09b0*/  BSYNC.RECONVERGENT B0 ;  /* 0x0000000000007941 */ /* 0x000fea0003800200 */
.L_x_3:
[----:B------:R-:W-:Y:S01]  /*09c0*/  BAR.SYNC.DEFER_BLOCKING 0x0 ;  /* 0x0000000000007b1d */ /* 0x000fe20000010000 */
[----:B------:R-:W-:Y:S01]  /*09d0*/  UIADD3 UR4, UPT, UPT, UR4, 0x2, URZ ;  /* 0x0000000204047890 */ /* 0x000fe2000fffe0ff */
[C---:B------:R-:W-:Y:S01]  /*09e0*/  LEA R20, R5.reuse, R20, 0x5 ;  /* 0x0000001405147211 */ /* 0x040fe200078e28ff */
[C---:B------:R-:W-:Y:S01]  /*09f0*/  IMAD R18, R5.reuse, 0x20, R18 ;  /* 0x0000002005127824 */ /* 0x040fe200078e0212 */
[C---:B------:R-:W-:Y:S01]  /*0a00*/  LEA R14, R5.reuse, R14, 0x5 ;  /* 0x0000000e050e7211 */ /* 0x040fe200078e28ff */
[----:B------:R-:W-:Y:S01]  /*0a10*/  UISETP.NE.AND UP0, UPT, UR4, URZ, UPT ;  /* 0x000000ff0400728c */ /* 0x000fe2000bf05270 */
[----:B------:R-:W-:Y:S01]  /*0a20*/  IMAD R16, R5, 0x20, R16 ;  /* 0x0000002005107824 */ /* 0x000fe200078e0210 */
[----:B------:R-:W-:Y:S01]  /*0a30*/  IADD3 R12, PT, PT, R12, 0x20, RZ ;  /* 0x000000200c0c7810 */ /* 0x000fe20007ffe0ff */
[----:B------:R-:W-:-:S06]  /*0a40*/  VIADD R6, R6, 0x20 ;  /* 0x0000002006067836 */ /* 0x000fcc0000000000 */
[----:B------:R-:W-:Y:S05]  /*0a50*/  BRA.U UP0, `(.L_x_5) ;  /* 0xfffffff900007547 */ /* 0x000fea000b83ffff */
[----:B------:R-:W-:-:S04]  /*0a60*/  USHF.L.U32 UR4, UR7, 0x4, URZ ;  /* 0x0000000407047899 */ /* 0x000fc800080006ff */
[----:B------:R-:W-:-:S12]  /*0a70*/  ULOP3.LUT UR4, UR4, 0xfffe0, URZ, 0xc0, !UPT ;  /* 0x000fffe004047892 */ /* 0x000fd8000f8ec0ff */
.L_x_0:
[----:B------:R-:W-:-:S04]  /*0a80*/  ULOP3.LUT UR5, UR7, 0x1, URZ, 0xc0, !UPT ;  /* 0x0000000107057892 */ /* 0x000fc8000f8ec0ff */
[----:B------:R-:W-:-:S09]  /*0a90*/  UISETP.NE.U32.AND UP0, UPT, UR5, 0x1, UPT ;  /* 0x000000010500788c */ /* 0x000fd2000bf05070 */
[----:B------:R-:W-:Y:S05]  /*0aa0*/  BRA.U UP0, `(.L_x_6) ;  /* 0x0000000500047547 */ /* 0x000fea000b800000 */
[----:B------:R-:W1:Y:S01]  /*0ab0*/  LDCU.64 UR6, c[0x0][0x390] ;  /* 0x00007200ff0677ac */ /* 0x000e620008000a00 */
[----:B------:R-:W-:Y:S01]  /*0ac0*/  VIADD R6, R4, UR4 ;  /* 0x0000000404067c36 */ /* 0x000fe20008000000 */
[----:B0-----:R-:W-:-:S04]  /*0ad0*/  IADD3 R11, PT, PT, R7, UR4, RZ ;  /* 0x00000004070b7c10 */ /* 0x001fc8000fffe0ff */
[----:B-1----:R-:W-:Y:S02]  /*0ae0*/  ISETP.GE.AND P0, PT, R6, UR6, PT ;  /* 0x0000000606007c0c */ /* 0x002fe4000bf06270 */
[----:B------:R-:W-:Y:S02]  /*0af0*/  ISETP.GE.AND P1, PT, R11, UR6, PT ;  /* 0x000000060b007c0c */ /* 0x000fe4000bf26270 */
[----:B------:R-:W-:Y:S02]  /*0b00*/  ISETP.GE.OR P0, PT, R17, UR7, P0 ;  /* 0x0000000711007c0c */ /* 0x000fe40008706670 */
[----:B------:R-:W-:-:S11]  /*0b10*/  ISETP.GE.OR P1, PT, R0, UR7, P1 ;  /* 0x0000000700007c0c */ /* 0x000fd60008f26670 */
[----:B------:R-:W0:Y:S01]  /*0b20*/  @!P0 LDC.64 R8, c[0x0][0x380] ;  /* 0x0000e000ff088b82 */ /* 0x000e220000000a00 */
[----:B------:R-:W-:Y:S02]  /*0b30*/  @!P0 IMAD R7, R6, UR7, R17 ;  /* 0x0000000706078c24 */ /* 0x000fe4000f8e0211 */
[----:B------:R-:W-:-:S05]  /*0b40*/  @!P1 IMAD R11, R11, UR7, R0 ;  /* 0x000000070b0b9c24 */ /* 0x000fca000f8e0200 */
[----:B------:R-:W1:Y:S01]  /*0b50*/  @!P1 LDC.64 R4, c[0x0][0x380] ;  /* 0x0000e000ff049b82 */ /* 0x000e620000000a00 */
[----:B0-----:R-:W-:Y:S01]  /*0b60*/  @!P0 IMAD.WIDE.U32 R8, R7, 0x8, R8 ;  /* 0x0000000807088825 */ /* 0x001fe200078e0008 */
[----:B------:R-:W-:-:S06]  /*0b70*/  CS2R R6, SRZ ;  /* 0x0000000000067805 */ /* 0x000fcc000001ff00 */
[----:B------:R-:W2:Y:S01]  /*0b80*/  @!P0 LDG.E.64 R6, desc[UR8][R8.64] ;  /* 0x0000000808068981 */ /* 0x000ea2000c1e1b00 */
[----:B-1----:R-:W-:Y:S01]  /*0b90*/  @!P1 IMAD.WIDE R10, R11, 0x8, R4 ;  /* 0x000000080b0a9825 */ /* 0x002fe200078e0204 */
[----:B------:R-:W-:-:S06]  /*0ba0*/  CS2R R4, SRZ ;  /* 0x0000000000047805 */ /* 0x000fcc000001ff00 */
[----:B------:R-:W3:Y:S01]  /*0bb0*/  @!P1 LDG.E.64 R4, desc[UR8][R10.64] ;  /* 0x000000080a049981 */ /* 0x000ee2000c1e1b00 */
[----:B------:R-:W-:Y:S01]  /*0bc0*/  ISETP.GT.AND P0, PT, R17, R0, PT ;  /* 0x000000001100720c */ /* 0x000fe20003f04270 */
[----:B------:R-:W-:Y:S02]  /*0bd0*/  BSSY.RECONVERGENT B0, `(.L_x_7) ;  /* 0x000002d000007945 */ /* 0x000fe40003800200 */
[----:B--2---:R0:W-:Y:S04]  /*0be0*/  STS.64 [R15], R6 ;  /* 0x000000060f007388 */ /* 0x0041e80000000a00 */
[----:B---3--:R0:W-:Y:S01]  /*0bf0*/  STS.64 [R13], R4 ;  /* 0x000000040d007388 */ /* 0x0081e20000000a00 */
[----:B------:R-:W-:Y:S06]  /*0c00*/  BAR.SYNC.DEFER_BLOCKING 0x0 ;  /* 0x0000000000007b1d */ /* 0x000fec0000010000 */
[----:B------:R-:W-:Y:S05]  /*0c10*/  @P0 BRA `(.L_x_8) ;  /* 0x0000000000a00947 */ /* 0x000fea0003800000 */
[----:B0-----:R-:W-:Y:S04]  /*0c20*/  LDS.64 R4, [R2+0x780] ;  /* 0x0007800002047984 */ /* 0x001fe80000000a00 */
[----:B------:R-:W0:Y:S04]  /*0c30*/  LDS.128 R8, [R3+0x70] ;  /* 0x0000700003087984 */ /* 0x000e280000000c00 */
[----:B------:R-:W1:Y:S04]  /*0c40*/  LDS.64 R18, [R2+0x700] ;  /* 0x0007000002127984 */ /* 0x000e680000000a00 */
[----:B------:R-:W-:Y:S04]  /*0c50*/  LDS.64 R22, [R2+0x680] ;  /* 0x0006800002167984 */ /* 0x000fe80000000a00 */
[----:B------:R-:W2:Y:S04]  /*0c60*/  LDS.128 R12, [R3+0x60] ;  /* 0x00006000030c7984 */ /* 0x000ea80000000c00 */
[----:B------:R-:W3:Y:S04]  /*0c70*/  LDS.64 R20, [R2+0x600] ;  /* 0x0006000002147984 */ /* 0x000ee80000000a00 */
[----:B------:R-:W-:Y:S01]  /*0c80*/  LDS.64 R26, [R2] ;  /* 0x00000000021a7984 */ /* 0x000fe20000000a00 */
[----:B0-----:R-:W-:-:S03]  /*0c90*/  DFMA R10, R10, R4, R24 ;  /* 0x000000040a0a722b */ /* 0x001fc60000000018 */
[----:B------:R-:W-:Y:S04]  /*0ca0*/  LDS.64 R24, [R2+0x580] ;  /* 0x0005800002187984 */ /* 0x000fe80000000a00 */
[----:B------:R-:W0:Y:S01]  /*0cb0*/  LDS.128 R4, [R3+0x50] ;  /* 0x0000500003047984 */ /* 0x000e220000000c00 */
[----:B-1----:R-:W-:-:S03]  /*0cc0*/  DFMA R8, R18, R8, R10 ;  /* 0x000000081208722b */ /* 0x002fc6000000000a */
[----:B------:R-:W1:Y:S05]  /*0cd0*/  LDS.64 R18, [R2+0x500] ;  /* 0x0005000002127984 */ /* 0x000e6a0000000a00 */
[----:B--2---:R-:W-:Y:S01]  /*0ce0*/  DFMA R14, R14, R22, R8 ;  /* 0x000000160e0e722b */ /* 0x004fe20000000008 */
[----:B------:R-:W-:Y:S04]  /*0cf0*/  LDS.64 R22, [R2+0x480] ;  /* 0x0004800002167984 */ /* 0x000fe80000000a00 */
[----:B------:R-:W2:Y:S03]  /*0d00*/  LDS.128 R8, [R3+0x40] ;  /* 0x0000400003087984 */ /* 0x000ea60000000c00 */
[----:B---3--:R-:W-:Y:S01]  /*0d10*/  DFMA R12, R20, R12, R14 ;  /* 0x0000000c140c722b */ /* 0x008fe2000000000e */
[----:B------:R-:W3:Y:S07]  /*0d20*/  LDS.64 R20, [R2+0x400] ;  /* 0x0004000002147984 */ /* 0x000eee0000000a00 */
[----:B0-----:R-:W-:Y:S01]  /*0d30*/  DFMA R6, R6, R24, R12 ;  /* 0x000000180606722b */ /* 0x001fe2000000000c */
[----:B------:R-:W-:Y:S04]  /*0d40*/  LDS.64 R24, [R2+0x380] ;  /* 0x0003800002187984 */ /* 0x000fe80000000a00 */
[----:B------:R-:W0:Y:S03]  /*0d50*/  LDS.128 R12, [R3+0x30] ;  /* 0x00003000030c7984 */ /* 0x000e260000000c00 */
[----:B-1----:R-:W-:Y:S01]  /*0d60*/  DFMA R4, R18, R4, R6 ;  /* 0x000000041204722b */ /* 0x002fe20000000006 */
[----:B------:R-:W1:Y:S07]  /*0d70*/  LDS.64 R18, [R2+0x300] ;  /* 0x0003000002127984 */ /* 0x000e6e0000000a00 */
        /* <DEDUP_REMOVED lines=12> */
[----:B------:R-:W2:Y:S03]  /*0e40*/  LDS.128 R12, [R3] ;  /* 0x00000000030c7984 */ /* 0x000ea60000000c00 */
[----:B---3--:R-:W-:-:S08]  /*0e50*/  DFMA R4, R20, R4, R22 ;  /* 0x000000041404722b */ /* 0x008fd00000000016 */
[----:B0-----:R-:W-:-:S08]  /*0e60*/  DFMA R4, R10, R24, R4 ;  /* 0x000000180a04722b */ /* 0x001fd00000000004 */
[----:B-1----:R-:W-:-:S08]  /*0e70*/  DFMA R4, R18, R8, R4 ;  /* 0x000000081204722b */ /* 0x002fd00000000004 */
[----:B--2---:R-:W-:-:S08]  /*0e80*/  DFMA R4, R14, R6, R4 ;  /* 0x000000060e04722b */ /* 0x004fd00000000004 */
[----:B------:R-:W-:-:S11]  /*0e90*/  DFMA R24, R26, R12, R4 ;  /* 0x0000000c1a18722b */ /* 0x000fd60000000004 */
.L_x_8:
[----:B------:R-:W-:Y:S05]  /*0ea0*/  BSYNC.RECONVERGENT B0 ;  /* 0x0000000000007941 */ /* 0x000fea0003800200 */
.L_x_7:
[----:B------:R-:W-:Y:S06]  /*0eb0*/  BAR.SYNC.DEFER_BLOCKING 0x0 ;  /* 0x0000000000007b1d */ /* 0x000fec0000010000 */
.L_x_6:
[----:B------:R-:W1:Y:S02]  /*0ec0*/  LDCU UR5, c[0x0][0x394] ;  /* 0x00007280ff0577ac */ /* 0x000e640008000800 */
[----:B-1----:R-:W-:-:S04]  /*0ed0*/  ISETP.GE.AND P0, PT, R0, UR5, PT ;  /* 0x0000000500007c0c */ /* 0x002fc8000bf06270 */
[----:B------:R-:W-:-:S13]  /*0ee0*/  ISETP.GT.OR P0, PT, R17, R0, P0 ;  /* 0x000000001100720c */ /* 0x000fda0000704670 */
[----:B------:R-:W-:Y:S05]  /*0ef0*/  @P0 EXIT ;  /* 0x000000000000094d */ /* 0x000fea0003800000 */
[----:B0-----:R-:W0:Y:S01]  /*0f00*/  LDC.64 R4, c[0x0][0x388] ;  /* 0x0000e200ff047b82 */ /* 0x001e220000000a00 */
[C---:B------:R-:W-:Y:S01]  /*0f10*/  ISETP.NE.AND P0, PT, R17.reuse, R0, PT ;  /* 0x000000001100720c */ /* 0x040fe20003f05270 */
[----:B------:R-:W-:-:S04]  /*0f20*/  IMAD R3, R17, UR5, R0 ;  /* 0x0000000511037c24 */ /* 0x000fc8000f8e0200 */
[----:B0-----:R-:W-:-:S05]  /*0f30*/  IMAD.WIDE R2, R3, 0x8, R4 ;  /* 0x0000000803027825 */ /* 0x001fca00078e0204 */
[----:B------:R0:W-:Y:S03]  /*0f40*/  STG.E.64 desc[UR8][R2.64], R24 ;  /* 0x0000001802007986 */ /* 0x0001e6000c101b08 */
[----:B------:R-:W-:Y:S05]  /*0f50*/  @!P0 EXIT ;  /* 0x000000000000894d */ /* 0x000fea0003800000 */
[----:B0-----:R-:W-:-:S04]  /*0f60*/  IMAD R3, R0, UR5, R17 ;  /* 0x0000000500037c24 */ /* 0x001fc8000f8e0211 */
[----:B------:R-:W-:-:S05]  /*0f70*/  IMAD.WIDE R2, R3, 0x8, R4 ;  /* 0x0000000803027825 */ /* 0x000fca00078e0204 */
[----:B------:R-:W-:Y:S01]  /*0f80*/  STG.E.64 desc[UR8][R2.64], R24 ;  /* 0x0000001802007986 */ /* 0x000fe2000c101b08 */
[----:B------:R-:W-:Y:S05]  /*0f90*/  EXIT ;  /* 0x000000000000794d */ /* 0x000fea0003800000 */
.L_x_9:
[----:B------:R-:W-:-:S00]  /*0fa0*/  BRA `(.L_x_9) ;  /* 0xfffffffc00fc7947 */ /* 0x000fc0000383ffff */
[----:B------:R-:W-:-:S00]  /*0fb0*/  NOP ;  /* 0x0000000000007918 */ /* 0x000fc00000000000 */
        /* <DEDUP_REMOVED lines=12> */
.L_x_10:


//--------------------- .nv.shared._Z14matrixMultiplyPdS_ii --------------------------
	.section	.nv.shared._Z14matrixMultiplyPdS_ii,"aw",@nobits
	.sectionflags	@""
	.align	8
.nv.shared._Z14matrixMultiplyPdS_ii:
	.zero		5120


//--------------------- .nv.shared.reserved.0     --------------------------
	.section	.nv.shared.reserved.0,"aw",@nobits
	.weak		__nv_reservedSMEM_offset_0_alias
	.size		__nv_reservedSMEM_offset_0_alias, 0, 64
	.other		__nv_reservedSMEM_offset_0_alias,@"STO_CUDA_RESERVED_SHARED STV_DEFAULT"
__nv_reservedSMEM_offset_0_alias:
	.zero		0
	.zero		64


//--------------------- .nv.constant0._Z14matrixMultiplyPdS_ii --------------------------
	.section	.nv.constant0._Z14matrixMultiplyPdS_ii,"a",@progbits
	.sectionflags	@""
	.align	4
.nv.constant0._Z14matrixMultiplyPdS_ii:
	.zero		920


//--------------------- SYMBOLS --------------------------

	.type		.nv.reservedSmem.offset0,@object
	.size		.nv.reservedSmem.offset0,0x4
	.type		.nv.reservedSmem.cap,@object
	.size		.nv.reservedSmem.cap,0x4
